	.headerflags	@"EF_CUDA_TEXMODE_UNIFIED EF_CUDA_64BIT_ADDRESS EF_CUDA_ACCELERATORS EF_CUDA_SM90 EF_CUDA_VIRTUAL_SM(EF_CUDA_SM90)"
	.elftype	@"ET_EXEC"


//--------------------- .nv.info                  --------------------------
	.section	.nv.info,"",@"SHT_CUDA_INFO"
	.align	4


	//----- nvinfo : EIATTR_REGCOUNT
	.align		4
        /*0000*/ 	.byte	0x04, 0x2f
        /*0002*/ 	.short	(.L_1 - .L_0)
	.align		4
.L_0:
        /*0004*/ 	.word	index@(triton_poi_fused_convolution_relu_0)
        /*0008*/ 	.word	0x0000000c


	//----- nvinfo : EIATTR_MIN_STACK_SIZE
	.align		4
.L_1:
        /*000c*/ 	.byte	0x04, 0x12
        /*000e*/ 	.short	(.L_3 - .L_2)
	.align		4
.L_2:
        /*0010*/ 	.word	index@(triton_poi_fused_convolution_relu_0)
        /*0014*/ 	.word	0x00000000


	//----- nvinfo : EIATTR_FRAME_SIZE
	.align		4
.L_3:
        /*0018*/ 	.byte	0x04, 0x11
        /*001a*/ 	.short	(.L_5 - .L_4)
	.align		4
.L_4:
        /*001c*/ 	.word	index@(triton_poi_fused_convolution_relu_0)
        /*0020*/ 	.word	0x00000000


	//----- nvinfo : EIATTR_MIN_STACK_SIZE
	.align		4
.L_5:
        /*0024*/ 	.byte	0x04, 0x12
        /*0026*/ 	.short	(.L_7 - .L_6)
	.align		4
.L_6:
        /*0028*/ 	.word	index@(triton_poi_fused_convolution_relu_0)
        /*002c*/ 	.word	0x00000000
.L_7:


//--------------------- .nv.info.triton_poi_fused_convolution_relu_0 --------------------------
	.section	.nv.info.triton_poi_fused_convolution_relu_0,"",@"SHT_CUDA_INFO"
	.sectionflags	@""
	.align	4


	//----- nvinfo : EIATTR_CUDA_API_VERSION
	.align		4
        /*0000*/ 	.byte	0x04, 0x37
        /*0002*/ 	.short	(.L_9 - .L_8)
.L_8:
        /*0004*/ 	.word	0x0000007c


	//----- nvinfo : EIATTR_KPARAM_INFO
	.align		4
.L_9:
        /*0008*/ 	.byte	0x04, 0x17
        /*000a*/ 	.short	(.L_11 - .L_10)
.L_10:
        /*000c*/ 	.word	0x00000000
        /*0010*/ 	.short	0x0002
        /*0012*/ 	.short	0x0010
        /*0014*/ 	.byte	0x00, 0xf0, 0x11, 0x00


	//----- nvinfo : EIATTR_KPARAM_INFO
	.align		4
.L_11:
        /*0018*/ 	.byte	0x04, 0x17
        /*001a*/ 	.short	(.L_13 - .L_12)
.L_12:
        /*001c*/ 	.word	0x00000000
        /*0020*/ 	.short	0x0001
        /*0022*/ 	.short	0x0008
        /*0024*/ 	.byte	0x00, 0xf4, 0x21, 0x00


	//----- nvinfo : EIATTR_KPARAM_INFO
	.align		4
.L_13:
        /*0028*/ 	.byte	0x04, 0x17
        /*002a*/ 	.short	(.L_15 - .L_14)
.L_14:
        /*002c*/ 	.word	0x00000000
        /*0030*/ 	.short	0x0000
        /*0032*/ 	.short	0x0000
        /*0034*/ 	.byte	0x00, 0xf4, 0x21, 0x00


	//----- nvinfo : EIATTR_SPARSE_MMA_MASK
	.align		4
.L_15:
        /*0038*/ 	.byte	0x03, 0x50
        /*003a*/ 	.short	0x0000


	//----- nvinfo : EIATTR_MAXREG_COUNT
	.align		4
        /*003c*/ 	.byte	0x03, 0x1b
        /*003e*/ 	.short	0x00ff


	//----- nvinfo : EIATTR_EXIT_INSTR_OFFSETS
	.align		4
        /*0040*/ 	.byte	0x04, 0x1c
        /*0042*/ 	.short	(.L_17 - .L_16)


	//   ....[0]....
.L_16:
        /*0044*/ 	.word	0x00000180


	//----- nvinfo : EIATTR_REQNTID
	.align		4
.L_17:
        /*0048*/ 	.byte	0x04, 0x10
        /*004a*/ 	.short	(.L_19 - .L_18)
.L_18:
        /*004c*/ 	.word	0x00000080
        /*0050*/ 	.word	0x00000001
        /*0054*/ 	.word	0x00000001


	//----- nvinfo : EIATTR_CBANK_PARAM_SIZE
	.align		4
.L_19:
        /*0058*/ 	.byte	0x03, 0x19
        /*005a*/ 	.short	0x0014


	//----- nvinfo : EIATTR_PARAM_CBANK
	.align		4
        /*005c*/ 	.byte	0x04, 0x0a
        /*005e*/ 	.short	(.L_21 - .L_20)
	.align		4
.L_20:
        /*0060*/ 	.word	index@(.nv.constant0.triton_poi_fused_convolution_relu_0)
        /*0064*/ 	.short	0x0210
        /*0066*/ 	.short	0x0014


	//----- nvinfo : EIATTR_SW_WAR
	.align		4
.L_21:
        /*0068*/ 	.byte	0x04, 0x36
        /*006a*/ 	.short	(.L_23 - .L_22)
.L_22:
        /*006c*/ 	.word	0x00000008
.L_23:


//--------------------- .nv.callgraph             --------------------------
	.section	.nv.callgraph,"",@"SHT_CUDA_CALLGRAPH"
	.align	4
	.sectionentsize	8
	.align		4
        /*0000*/ 	.word	0x00000000
	.align		4
        /*0004*/ 	.word	0xffffffff
	.align		4
        /*0008*/ 	.word	0x00000000
	.align		4
        /*000c*/ 	.word	0xfffffffe
	.align		4
        /*0010*/ 	.word	0x00000000
	.align		4
        /*0014*/ 	.word	0xfffffffd
	.align		4
        /*0018*/ 	.word	0x00000000
	.align		4
        /*001c*/ 	.word	0xfffffffc


//--------------------- .text.triton_poi_fused_convolution_relu_0 --------------------------
	.section	.text.triton_poi_fused_convolution_relu_0,"ax",@progbits
	.align	128
        .global         triton_poi_fused_convolution_relu_0
        .type           triton_poi_fused_convolution_relu_0,@function
        .size           triton_poi_fused_convolution_relu_0,(.L_x_1 - triton_poi_fused_convolution_relu_0)
        .other          triton_poi_fused_convolution_relu_0,@"STO_CUDA_ENTRY STV_DEFAULT"
triton_poi_fused_convolution_relu_0:
.text.triton_poi_fused_convolution_relu_0:
[----:B------:R-:W-:Y:S01]  /*0000*/  LDC R1, c[0x0][0x28] ;  /* 0x00000a00ff017b82 */ /* 0x000fe20000000800 */
[----:B------:R-:W1:Y:S07]  /*0010*/  S2R R0, SR_TID.X ;  /* 0x0000000000007919 */ /* 0x000e6e0000002100 */
[----:B------:R-:W2:Y:S01]  /*0020*/  LDC.64 R4, c[0x0][0x218] ;  /* 0x00008600ff047b82 */ /* 0x000ea20000000a00 */
[----:B------:R-:W-:Y:S01]  /*0030*/  ULDC.64 UR4, c[0x0][0x208] ;  /* 0x0000820000047ab9 */ /* 0x000fe20000000a00 */
[----:B------:R-:W3:Y:S01]  /*0040*/  S2R R7, SR_CTAID.X ;  /* 0x0000000000077919 */ /* 0x000ee20000002500 */
[----:B-1----:R-:W-:-:S02]  /*0050*/  LOP3.LUT R0, R0, 0x7f, RZ, 0xc0, !PT ;  /* 0x0000007f00007812 */ /* 0x002fc400078ec0ff */
[----:B---3--:R-:W-:-:S03]  /*0060*/  SHF.R.S32.HI R2, RZ, 0x18, R7 ;  /* 0x00000018ff027819 */ /* 0x008fc60000011407 */
[----:B------:R-:W-:Y:S01]  /*0070*/  IMAD R7, R7, 0x80, R0 ;  /* 0x0000008007077824 */ /* 0x000fe200078e0200 */
[----:B------:R-:W-:Y:S02]  /*0080*/  SGXT R0, R2, 0x1 ;  /* 0x000000010200781a */ /* 0x000fe40000000200 */
[----:B------:R-:W1:Y:S02]  /*0090*/  LDC.64 R2, c[0x0][0x210] ;  /* 0x00008400ff027b82 */ /* 0x000e640000000a00 */
[----:B------:R-:W-:-:S04]  /*00a0*/  LEA.HI R0, R0, R7, RZ, 0x4 ;  /* 0x0000000700007211 */ /* 0x000fc800078f20ff */
[--C-:B------:R-:W-:Y:S02]  /*00b0*/  SHF.R.S32.HI R6, RZ, 0x4, R0.reuse ;  /* 0x00000004ff067819 */ /* 0x100fe40000011400 */
[----:B------:R-:W-:-:S04]  /*00c0*/  SHF.R.S32.HI R9, RZ, 0x1f, R0 ;  /* 0x0000001fff097819 */ /* 0x000fc80000011400 */
[----:B------:R-:W-:-:S04]  /*00d0*/  LEA.HI R9, R9, R6, RZ, 0x7 ;  /* 0x0000000609097211 */ /* 0x000fc800078f38ff */
[----:B------:R-:W-:-:S05]  /*00e0*/  LOP3.LUT R9, R9, 0xffffff80, RZ, 0xc0, !PT ;  /* 0xffffff8009097812 */ /* 0x000fca00078ec0ff */
[----:B------:R-:W-:Y:S02]  /*00f0*/  IMAD.IADD R9, R6, 0x1, -R9 ;  /* 0x0000000106097824 */ /* 0x000fe400078e0a09 */
[----:B-1----:R-:W-:-:S04]  /*0100*/  IMAD.WIDE R2, R7, 0x4, R2 ;  /* 0x0000000407027825 */ /* 0x002fc800078e0202 */
[----:B--2---:R-:W-:Y:S01]  /*0110*/  IMAD.WIDE R4, R9, 0x4, R4 ;  /* 0x0000000409047825 */ /* 0x004fe200078e0204 */
[----:B------:R-:W2:Y:S05]  /*0120*/  LDG.E R0, desc[UR4][R2.64] ;  /* 0x0000000402007981 */ /* 0x000eaa000c1e1900 */
[----:B------:R-:W2:Y:S02]  /*0130*/  LDG.E.EL R5, desc[UR4][R4.64] ;  /* 0x0000000404057981 */ /* 0x000ea4000c2e1900 */
[C---:B--2---:R-:W-:Y:S01]  /*0140*/  FADD R6, R0.reuse, R5 ;  /* 0x0000000500067221 */ /* 0x044fe20000000000 */
[----:B------:R-:W-:-:S04]  /*0150*/  FSETP.GEU.AND P0, PT, R0, -R5, PT ;  /* 0x800000050000720b */ /* 0x000fc80003f0e000 */
[----:B------:R-:W-:-:S05]  /*0160*/  FSEL R7, R6, RZ, P0 ;  /* 0x000000ff06077208 */ /* 0x000fca0000000000 */
[----:B------:R-:W-:Y:S01]  /*0170*/  STG.E desc[UR4][R2.64], R7 ;  /* 0x0000000702007986 */ /* 0x000fe2000c101904 */
[----:B------:R-:W-:Y:S05]  /*0180*/  EXIT ;  /* 0x000000000000794d */ /* 0x000fea0003800000 */
.L_x_0:
[----:B------:R-:W-:-:S00]  /*0190*/  BRA `(.L_x_0) ;  /* 0xfffffffc00fc7947 */ /* 0x000fc0000383ffff */
[----:B------:R-:W-:-:S00]  /*01a0*/  NOP ;  /* 0x0000000000007918 */ /* 0x000fc00000000000 */
        /* <DEDUP_REMOVED lines=13> */
.L_x_1:


//--------------------- .nv.constant0.triton_poi_fused_convolution_relu_0 --------------------------
	.section	.nv.constant0.triton_poi_fused_convolution_relu_0,"a",@progbits
	.sectionflags	@""
	.align	4
.nv.constant0.triton_poi_fused_convolution_relu_0:
	.zero		548
